//
// Generated by NVIDIA NVVM Compiler
//
// Compiler Build ID: CL-36424714
// Cuda compilation tools, release 13.0, V13.0.88
// Based on NVVM 20.0.0
//

.version 9.0
.target sm_100
.address_size 64

	// .globl	_Z35productMatrixVectorGPU_naive_kernel6Matrix6VectorS0_
.extern .shared .align 16 .b8 block_result[];

.visible .entry _Z35productMatrixVectorGPU_naive_kernel6Matrix6VectorS0_(
	.param .align 8 .b8 _Z35productMatrixVectorGPU_naive_kernel6Matrix6VectorS0__param_0[32],
	.param .align 8 .b8 _Z35productMatrixVectorGPU_naive_kernel6Matrix6VectorS0__param_1[24],
	.param .align 8 .b8 _Z35productMatrixVectorGPU_naive_kernel6Matrix6VectorS0__param_2[24]
)
{
	.reg .pred 	%p<4>;
	.reg .b16 	%rs<4>;
	.reg .b32 	%r<18>;
	.reg .b32 	%f<5>;
	.reg .b64 	%rd<16>;

	ld.param.v2.u32 	{%r8, %r9}, [_Z35productMatrixVectorGPU_naive_kernel6Matrix6VectorS0__param_0];
	ld.param.u64 	%rd6, [_Z35productMatrixVectorGPU_naive_kernel6Matrix6VectorS0__param_2+16];
	ld.param.u64 	%rd4, [_Z35productMatrixVectorGPU_naive_kernel6Matrix6VectorS0__param_1+16];
	ld.param.u64 	%rd2, [_Z35productMatrixVectorGPU_naive_kernel6Matrix6VectorS0__param_0+24];
	mov.u32 	%r10, %ctaid.x;
	mov.u32 	%r11, %ntid.x;
	mov.u32 	%r12, %tid.x;
	mad.lo.s32 	%r2, %r10, %r11, %r12;
	mov.u32 	%r13, %ctaid.y;
	mov.u32 	%r14, %ntid.y;
	mov.u32 	%r15, %tid.y;
	mad.lo.s32 	%r16, %r13, %r14, %r15;
	setp.ge.u32 	%p1, %r2, %r9;
	setp.ge.u32 	%p2, %r16, %r8;
	or.pred  	%p3, %p1, %p2;
	@%p3 bra 	$L__BB0_2;
	cvta.to.global.u64 	%rd7, %rd6;
	cvta.to.global.u64 	%rd8, %rd4;
	cvta.to.global.u64 	%rd9, %rd2;
	mul.wide.u32 	%rd10, %r2, 4;
	add.s64 	%rd11, %rd7, %rd10;
	mad.lo.s32 	%r17, %r8, %r2, %r16;
	mul.wide.u32 	%rd12, %r17, 4;
	add.s64 	%rd13, %rd9, %rd12;
	ld.global.f32 	%f1, [%rd13];
	mul.wide.u32 	%rd14, %r16, 4;
	add.s64 	%rd15, %rd8, %rd14;
	ld.global.f32 	%f2, [%rd15];
	mul.f32 	%f3, %f1, %f2;
	atom.global.add.f32 	%f4, [%rd11], %f3;
$L__BB0_2:
	ret;

}
	// .globl	_Z36productMatrixVectorGPU_shared_kernel6Matrix6VectorS0_
.visible .entry _Z36productMatrixVectorGPU_shared_kernel6Matrix6VectorS0_(
	.param .align 8 .b8 _Z36productMatrixVectorGPU_shared_kernel6Matrix6VectorS0__param_0[32],
	.param .align 8 .b8 _Z36productMatrixVectorGPU_shared_kernel6Matrix6VectorS0__param_1[24],
	.param .align 8 .b8 _Z36productMatrixVectorGPU_shared_kernel6Matrix6VectorS0__param_2[24]
)
{
	.reg .pred 	%p<5>;
	.reg .b16 	%rs<2>;
	.reg .b32 	%r<20>;
	.reg .b32 	%f<8>;
	.reg .b64 	%rd<14>;

	ld.param.u64 	%rd3, [_Z36productMatrixVectorGPU_shared_kernel6Matrix6VectorS0__param_0+24];
	ld.param.u64 	%rd1, [_Z36productMatrixVectorGPU_shared_kernel6Matrix6VectorS0__param_2+16];
	ld.param.v2.u32 	{%r7, %r8}, [_Z36productMatrixVectorGPU_shared_kernel6Matrix6VectorS0__param_0];
	ld.param.u64 	%rd4, [_Z36productMatrixVectorGPU_shared_kernel6Matrix6VectorS0__param_1+16];
	cvta.to.global.u64 	%rd5, %rd4;
	mov.u32 	%r9, %ctaid.x;
	mov.u32 	%r10, %ntid.x;
	mov.u32 	%r11, %tid.x;
	mad.lo.s32 	%r2, %r9, %r10, %r11;
	mov.u32 	%r12, %ctaid.y;
	mov.u32 	%r13, %ntid.y;
	mov.u32 	%r3, %tid.y;
	mad.lo.s32 	%r4, %r12, %r13, %r3;
	shl.b32 	%r14, %r11, 2;
	mov.u32 	%r15, block_result;
	add.s32 	%r5, %r15, %r14;
	mov.b32 	%r16, 0;
	st.shared.u32 	[%r5], %r16;
	mul.wide.u32 	%rd6, %r4, 4;
	add.s64 	%rd7, %rd5, %rd6;
	ld.global.f32 	%f1, [%rd7];
	add.s32 	%r17, %r10, %r3;
	shl.b32 	%r18, %r17, 2;
	add.s32 	%r6, %r15, %r18;
	st.shared.f32 	[%r6], %f1;
	bar.sync 	0;
	setp.ge.u32 	%p1, %r2, %r8;
	setp.ge.u32 	%p2, %r4, %r7;
	or.pred  	%p3, %p1, %p2;
	@%p3 bra 	$L__BB1_3;
	cvta.to.global.u64 	%rd8, %rd3;
	mad.lo.s32 	%r19, %r7, %r2, %r4;
	mul.wide.u32 	%rd9, %r19, 4;
	add.s64 	%rd10, %rd8, %rd9;
	ld.global.f32 	%f2, [%rd10];
	ld.shared.f32 	%f3, [%r6];
	mul.f32 	%f4, %f2, %f3;
	atom.shared.add.f32 	%f5, [%r5], %f4;
	bar.sync 	0;
	setp.ne.s32 	%p4, %r3, 0;
	@%p4 bra 	$L__BB1_3;
	cvta.to.global.u64 	%rd11, %rd1;
	mul.wide.u32 	%rd12, %r2, 4;
	add.s64 	%rd13, %rd11, %rd12;
	ld.shared.f32 	%f6, [%r5];
	atom.global.add.f32 	%f7, [%rd13], %f6;
$L__BB1_3:
	ret;

}


// ===== COMPILED SASS (sm_100) =====

	.target	sm_100

	.elftype	@"ET_EXEC"


//--------------------- .note.nv.tkinfo           --------------------------
	.section	.note.nv.tkinfo,"",@"SHT_NOTE"
	.sectionflags	@"SHF_NOTE_NV_TKINFO"
	.tkinfo
        /*0018*/ 	.word	0x00000002
        /*0030*/ 	.string	""
        /*0030*/ 	.string	"ptxas"
        /*0030*/ 	.string	"Cuda compilation tools, release 13.0, V13.0.88"
        /*0030*/ 	.string	"Build cuda_13.0.r13.0/compiler.36424714_0"
        /*0030*/ 	.string	"-arch sm_100 -m 64 "



//--------------------- .note.nv.cuinfo           --------------------------
	.section	.note.nv.cuinfo,"",@"SHT_NOTE"
	.sectionflags	@"SHF_NOTE_NV_CUINFO"
        /*0018*/ 	.short	0x0002
        /*001a*/ 	.short	0x0064
        /*001c*/ 	.short	0x0082
	.zero		2


//--------------------- .nv.info                  --------------------------
	.section	.nv.info,"",@"SHT_CUDA_INFO"
	.align	4


	//----- nvinfo : EIATTR_REGCOUNT
	.align		4
        /*0000*/ 	.byte	0x04, 0x2f
        /*0002*/ 	.short	(.L_1 - .L_0)
	.align		4
.L_0:
        /*0004*/ 	.word	index@(_Z35productMatrixVectorGPU_naive_kernel6Matrix6VectorS0_)
        /*0008*/ 	.word	0x0000000c


	//----- nvinfo : EIATTR_FRAME_SIZE
	.align		4
.L_1:
        /*000c*/ 	.byte	0x04, 0x11
        /*000e*/ 	.short	(.L_3 - .L_2)
	.align		4
.L_2:
        /*0010*/ 	.word	index@(_Z35productMatrixVectorGPU_naive_kernel6Matrix6VectorS0_)
        /*0014*/ 	.word	0x00000000


	//----- nvinfo : EIATTR_REGCOUNT
	.align		4
.L_3:
        /*0018*/ 	.byte	0x04, 0x2f
        /*001a*/ 	.short	(.L_5 - .L_4)
	.align		4
.L_4:
        /*001c*/ 	.word	index@(_Z36productMatrixVectorGPU_shared_kernel6Matrix6VectorS0_)
        /*0020*/ 	.word	0x0000000e


	//----- nvinfo : EIATTR_FRAME_SIZE
	.align		4
.L_5:
        /*0024*/ 	.byte	0x04, 0x11
        /*0026*/ 	.short	(.L_7 - .L_6)
	.align		4
.L_6:
        /*0028*/ 	.word	index@(_Z36productMatrixVectorGPU_shared_kernel6Matrix6VectorS0_)
        /*002c*/ 	.word	0x00000000


	//----- nvinfo : EIATTR_MIN_STACK_SIZE
	.align		4
.L_7:
        /*0030*/ 	.byte	0x04, 0x12
        /*0032*/ 	.short	(.L_9 - .L_8)
	.align		4
.L_8:
        /*0034*/ 	.word	index@(_Z36productMatrixVectorGPU_shared_kernel6Matrix6VectorS0_)
        /*0038*/ 	.word	0x00000000


	//----- nvinfo : EIATTR_MIN_STACK_SIZE
	.align		4
.L_9:
        /*003c*/ 	.byte	0x04, 0x12
        /*003e*/ 	.short	(.L_11 - .L_10)
	.align		4
.L_10:
        /*0040*/ 	.word	index@(_Z35productMatrixVectorGPU_naive_kernel6Matrix6VectorS0_)
        /*0044*/ 	.word	0x00000000
.L_11:


//--------------------- .nv.compat                --------------------------
	.section	.nv.compat,"",@"SHT_CUDA_COMPAT_INFO"
	.align	4
        /*0000*/ 	.byte	0x02, 0x09, 0x00, 0x00, 0x02, 0x02, 0x01, 0x00, 0x02, 0x05, 0x05, 0x00, 0x03, 0x07, 0x01, 0x01
        /*0010*/ 	.byte	0x02, 0x03, 0x00, 0x00, 0x02, 0x06, 0x01, 0x00, 0x04, 0x0b, 0x08, 0x00, 0x09, 0x00, 0x00, 0x00
        /*0020*/ 	.byte	0x00, 0x00, 0x00, 0x00


//--------------------- .nv.info._Z36productMatrixVectorGPU_shared_kernel6Matrix6VectorS0_ --------------------------
	.section	.nv.info._Z36productMatrixVectorGPU_shared_kernel6Matrix6VectorS0_,"",@"SHT_CUDA_INFO"
	.sectionflags	@""
	.align	4


	//----- nvinfo : EIATTR_CUDA_API_VERSION
	.align		4
        /*0000*/ 	.byte	0x04, 0x37
        /*0002*/ 	.short	(.L_13 - .L_12)
.L_12:
        /*0004*/ 	.word	0x00000082


	//----- nvinfo : EIATTR_KPARAM_INFO
	.align		4
.L_13:
        /*0008*/ 	.byte	0x04, 0x17
        /*000a*/ 	.short	(.L_15 - .L_14)
.L_14:
        /*000c*/ 	.word	0x00000000
        /*0010*/ 	.short	0x0002
        /*0012*/ 	.short	0x0038
        /*0014*/ 	.byte	0x00, 0xf0, 0x61, 0x00


	//----- nvinfo : EIATTR_KPARAM_INFO
	.align		4
.L_15:
        /*0018*/ 	.byte	0x04, 0x17
        /*001a*/ 	.short	(.L_17 - .L_16)
.L_16:
        /*001c*/ 	.word	0x00000000
        /*0020*/ 	.short	0x0001
        /*0022*/ 	.short	0x0020
        /*0024*/ 	.byte	0x00, 0xf0, 0x61, 0x00


	//----- nvinfo : EIATTR_KPARAM_INFO
	.align		4
.L_17:
        /*0028*/ 	.byte	0x04, 0x17
        /*002a*/ 	.short	(.L_19 - .L_18)
.L_18:
        /*002c*/ 	.word	0x00000000
        /*0030*/ 	.short	0x0000
        /*0032*/ 	.short	0x0000
        /*0034*/ 	.byte	0x00, 0xf0, 0x81, 0x00


	//----- nvinfo : EIATTR_SPARSE_MMA_MASK
	.align		4
.L_19:
        /*0038*/ 	.byte	0x03, 0x50
        /*003a*/ 	.short	0x0000


	//----- nvinfo : EIATTR_MAXREG_COUNT
	.align		4
        /*003c*/ 	.byte	0x03, 0x1b
        /*003e*/ 	.short	0x00ff


	//----- nvinfo : EIATTR_NUM_BARRIERS
	.align		4
        /*0040*/ 	.byte	0x02, 0x4c
        /*0042*/ 	.byte	0x01
	.zero		1


	//----- nvinfo : EIATTR_MERCURY_ISA_VERSION
	.align		4
        /*0044*/ 	.byte	0x03, 0x5f
        /*0046*/ 	.short	0x0101


	//----- nvinfo : EIATTR_VRC_CTA_INIT_COUNT
	.align		4
        /*0048*/ 	.byte	0x02, 0x4a
	.zero		1
	.zero		1


	//----- nvinfo : EIATTR_EXIT_INSTR_OFFSETS
	.align		4
        /*004c*/ 	.byte	0x04, 0x1c
        /*004e*/ 	.short	(.L_21 - .L_20)


	//   ....[0]....
.L_20:
        /*0050*/ 	.word	0x00000190


	//   ....[1]....
        /*0054*/ 	.word	0x00000280


	//   ....[2]....
        /*0058*/ 	.word	0x000002d0


	//----- nvinfo : EIATTR_CRS_STACK_SIZE
	.align		4
.L_21:
        /*005c*/ 	.byte	0x04, 0x1e
        /*005e*/ 	.short	(.L_23 - .L_22)
.L_22:
        /*0060*/ 	.word	0x00000000


	//----- nvinfo : EIATTR_CBANK_PARAM_SIZE
	.align		4
.L_23:
        /*0064*/ 	.byte	0x03, 0x19
        /*0066*/ 	.short	0x0050


	//----- nvinfo : EIATTR_PARAM_CBANK
	.align		4
        /*0068*/ 	.byte	0x04, 0x0a
        /*006a*/ 	.short	(.L_25 - .L_24)
	.align		4
.L_24:
        /*006c*/ 	.word	index@(.nv.constant0._Z36productMatrixVectorGPU_shared_kernel6Matrix6VectorS0_)
        /*0070*/ 	.short	0x0380
        /*0072*/ 	.short	0x0050


	//----- nvinfo : EIATTR_SW_WAR
	.align		4
.L_25:
        /*0074*/ 	.byte	0x04, 0x36
        /*0076*/ 	.short	(.L_27 - .L_26)
.L_26:
        /*0078*/ 	.word	0x00000008
.L_27:


//--------------------- .nv.info._Z35productMatrixVectorGPU_naive_kernel6Matrix6VectorS0_ --------------------------
	.section	.nv.info._Z35productMatrixVectorGPU_naive_kernel6Matrix6VectorS0_,"",@"SHT_CUDA_INFO"
	.sectionflags	@""
	.align	4


	//----- nvinfo : EIATTR_CUDA_API_VERSION
	.align		4
        /*0000*/ 	.byte	0x04, 0x37
        /*0002*/ 	.short	(.L_29 - .L_28)
.L_28:
        /*0004*/ 	.word	0x00000082


	//----- nvinfo : EIATTR_KPARAM_INFO
	.align		4
.L_29:
        /*0008*/ 	.byte	0x04, 0x17
        /*000a*/ 	.short	(.L_31 - .L_30)
.L_30:
        /*000c*/ 	.word	0x00000000
        /*0010*/ 	.short	0x0002
        /*0012*/ 	.short	0x0038
        /*0014*/ 	.byte	0x00, 0xf0, 0x61, 0x00


	//----- nvinfo : EIATTR_KPARAM_INFO
	.align		4
.L_31:
        /*0018*/ 	.byte	0x04, 0x17
        /*001a*/ 	.short	(.L_33 - .L_32)
.L_32:
        /*001c*/ 	.word	0x00000000
        /*0020*/ 	.short	0x0001
        /*0022*/ 	.short	0x0020
        /*0024*/ 	.byte	0x00, 0xf0, 0x61, 0x00


	//----- nvinfo : EIATTR_KPARAM_INFO
	.align		4
.L_33:
        /*0028*/ 	.byte	0x04, 0x17
        /*002a*/ 	.short	(.L_35 - .L_34)
.L_34:
        /*002c*/ 	.word	0x00000000
        /*0030*/ 	.short	0x0000
        /*0032*/ 	.short	0x0000
        /*0034*/ 	.byte	0x00, 0xf0, 0x81, 0x00


	//----- nvinfo : EIATTR_SPARSE_MMA_MASK
	.align		4
.L_35:
        /*0038*/ 	.byte	0x03, 0x50
        /*003a*/ 	.short	0x0000


	//----- nvinfo : EIATTR_MAXREG_COUNT
	.align		4
        /*003c*/ 	.byte	0x03, 0x1b
        /*003e*/ 	.short	0x00ff


	//----- nvinfo : EIATTR_MERCURY_ISA_VERSION
	.align		4
        /*0040*/ 	.byte	0x03, 0x5f
        /*0042*/ 	.short	0x0101


	//----- nvinfo : EIATTR_VRC_CTA_INIT_COUNT
	.align		4
        /*0044*/ 	.byte	0x02, 0x4a
	.zero		1
	.zero		1


	//----- nvinfo : EIATTR_EXIT_INSTR_OFFSETS
	.align		4
        /*0048*/ 	.byte	0x04, 0x1c
        /*004a*/ 	.short	(.L_37 - .L_36)


	//   ....[0]....
.L_36:
        /*004c*/ 	.word	0x000000c0


	//   ....[1]....
        /*0050*/ 	.word	0x00000190


	//----- nvinfo : EIATTR_CBANK_PARAM_SIZE
	.align		4
.L_37:
        /*0054*/ 	.byte	0x03, 0x19
        /*0056*/ 	.short	0x0050


	//----- nvinfo : EIATTR_PARAM_CBANK
	.align		4
        /*0058*/ 	.byte	0x04, 0x0a
        /*005a*/ 	.short	(.L_39 - .L_38)
	.align		4
.L_38:
        /*005c*/ 	.word	index@(.nv.constant0._Z35productMatrixVectorGPU_naive_kernel6Matrix6VectorS0_)
        /*0060*/ 	.short	0x0380
        /*0062*/ 	.short	0x0050


	//----- nvinfo : EIATTR_SW_WAR
	.align		4
.L_39:
        /*0064*/ 	.byte	0x04, 0x36
        /*0066*/ 	.short	(.L_41 - .L_40)
.L_40:
        /*0068*/ 	.word	0x00000008
.L_41:


//--------------------- .nv.callgraph             --------------------------
	.section	.nv.callgraph,"",@"SHT_CUDA_CALLGRAPH"
	.align	4
	.sectionentsize	8
	.align		4
        /*0000*/ 	.word	0x00000000
	.align		4
        /*0004*/ 	.word	0xffffffff
	.align		4
        /*0008*/ 	.word	0x00000000
	.align		4
        /*000c*/ 	.word	0xfffffffe
	.align		4
        /*0010*/ 	.word	0x00000000
	.align		4
        /*0014*/ 	.word	0xfffffffd
	.align		4
        /*0018*/ 	.word	0x00000000
	.align		4
        /*001c*/ 	.word	0xfffffffc


//--------------------- .text._Z36productMatrixVectorGPU_shared_kernel6Matrix6VectorS0_ --------------------------
	.section	.text._Z36productMatrixVectorGPU_shared_kernel6Matrix6VectorS0_,"ax",@progbits
	.align	128
        .global         _Z36productMatrixVectorGPU_shared_kernel6Matrix6VectorS0_
        .type           _Z36productMatrixVectorGPU_shared_kernel6Matrix6VectorS0_,@function
        .size           _Z36productMatrixVectorGPU_shared_kernel6Matrix6VectorS0_,(.L_x_4 - _Z36productMatrixVectorGPU_shared_kernel6Matrix6VectorS0_)
        .other          _Z36productMatrixVectorGPU_shared_kernel6Matrix6VectorS0_,@"STO_CUDA_ENTRY STV_DEFAULT"
_Z36productMatrixVectorGPU_shared_kernel6Matrix6VectorS0_:
.text._Z36productMatrixVectorGPU_shared_kernel6Matrix6VectorS0_:
[----:B------:R-:W-:Y:S01]  /*0000*/  LDC R1, c[0x0][0x37c] ;  /* 0x0000df00ff017b82 */ /* 0x000fe20000000800 */
[----:B------:R-:W0:Y:S07]  /*0010*/  S2R R11, SR_TID.Y ;  /* 0x00000000000b7919 */ /* 0x000e2e0000002200 */
[----:B------:R-:W1:Y:S01]  /*0020*/  LDC R6, c[0x0][0x360] ;  /* 0x0000d800ff067b82 */ /* 0x000e620000000800 */
[----:B------:R-:W2:Y:S07]  /*0030*/  LDCU.64 UR6, c[0x0][0x358] ;  /* 0x00006b00ff0677ac */ /* 0x000eae0008000a00 */
[----:B------:R-:W0:Y:S08]  /*0040*/  S2UR UR4, SR_CTAID.Y ;  /* 0x00000000000479c3 */ /* 0x000e300000002600 */
[----:B------:R-:W3:Y:S01]  /*0050*/  LDC.64 R2, c[0x0][0x3b0] ;  /* 0x0000ec00ff027b82 */ /* 0x000ee20000000a00 */
[----:B------:R-:W4:Y:S01]  /*0060*/  S2R R7, SR_TID.X ;  /* 0x0000000000077919 */ /* 0x000f220000002100 */
[----:B------:R-:W5:Y:S06]  /*0070*/  LDCU.64 UR10, c[0x0][0x380] ;  /* 0x00007000ff0a77ac */ /* 0x000f6c0008000a00 */
[----:B------:R-:W0:Y:S02]  /*0080*/  LDC R0, c[0x0][0x364] ;  /* 0x0000d900ff007b82 */ /* 0x000e240000000800 */
[----:B0-----:R-:W-:-:S04]  /*0090*/  IMAD R0, R0, UR4, R11 ;  /* 0x0000000400007c24 */ /* 0x001fc8000f8e020b */
[----:B---3--:R-:W-:-:S06]  /*00a0*/  IMAD.WIDE.U32 R2, R0, 0x4, R2 ;  /* 0x0000000400027825 */ /* 0x008fcc00078e0002 */
[----:B--2---:R-:W2:Y:S01]  /*00b0*/  LDG.E R2, desc[UR6][R2.64] ;  /* 0x0000000602027981 */ /* 0x004ea2000c1e1900 */
[----:B------:R-:W0:Y:S01]  /*00c0*/  S2UR UR5, SR_CgaCtaId ;  /* 0x00000000000579c3 */ /* 0x000e220000008800 */
[----:B------:R-:W-:Y:S01]  /*00d0*/  UMOV UR4, 0x400 ;  /* 0x0000040000047882 */ /* 0x000fe20000000000 */
[----:B-----5:R-:W-:-:S06]  /*00e0*/  ISETP.GE.U32.AND P0, PT, R0, UR10, PT ;  /* 0x0000000a00007c0c */ /* 0x020fcc000bf06070 */
[----:B------:R-:W1:Y:S01]  /*00f0*/  S2UR UR8, SR_CTAID.X ;  /* 0x00000000000879c3 */ /* 0x000e620000002500 */
[----:B0-----:R-:W-:-:S06]  /*0100*/  ULEA UR4, UR5, UR4, 0x18 ;  /* 0x0000000405047291 */ /* 0x001fcc000f8ec0ff */
[----:B----4-:R-:W-:Y:S01]  /*0110*/  LEA R4, R7, UR4, 0x2 ;  /* 0x0000000407047c11 */ /* 0x010fe2000f8e10ff */
[C---:B-1----:R-:W-:Y:S01]  /*0120*/  IMAD R5, R6.reuse, UR8, R7 ;  /* 0x0000000806057c24 */ /* 0x042fe2000f8e0207 */
[----:B------:R-:W-:-:S03]  /*0130*/  IADD3 R6, PT, PT, R6, R11, RZ ;  /* 0x0000000b06067210 */ /* 0x000fc60007ffe0ff */
[----:B------:R0:W-:Y:S01]  /*0140*/  STS [R4], RZ ;  /* 0x000000ff04007388 */ /* 0x0001e20000000800 */
[----:B------:R-:W-:Y:S02]  /*0150*/  LEA R7, R6, UR4, 0x2 ;  /* 0x0000000406077c11 */ /* 0x000fe4000f8e10ff */
[----:B------:R-:W-:-:S03]  /*0160*/  ISETP.GE.U32.OR P0, PT, R5, UR11, P0 ;  /* 0x0000000b05007c0c */ /* 0x000fc60008706470 */
[----:B--2---:R0:W-:Y:S01]  /*0170*/  STS [R7], R2 ;  /* 0x0000000207007388 */ /* 0x0041e20000000800 */
[----:B------:R-:W-:Y:S09]  /*0180*/  BAR.SYNC.DEFER_BLOCKING 0x0 ;  /* 0x0000000000007b1d */ /* 0x000ff20000010000 */
[----:B------:R-:W-:Y:S05]  /*0190*/  @P0 EXIT ;  /* 0x000000000000094d */ /* 0x000fea0003800000 */
[----:B0-----:R-:W0:Y:S01]  /*01a0*/  LDC.64 R2, c[0x0][0x398] ;  /* 0x0000e600ff027b82 */ /* 0x001e220000000a00 */
[----:B------:R-:W-:Y:S01]  /*01b0*/  IMAD R9, R5, UR10, R0 ;  /* 0x0000000a05097c24 */ /* 0x000fe2000f8e0200 */
[----:B------:R-:W1:Y:S03]  /*01c0*/  LDS R7, [R7] ;  /* 0x0000000007077984 */ /* 0x000e660000000800 */
[----:B0-----:R-:W-:-:S06]  /*01d0*/  IMAD.WIDE.U32 R2, R9, 0x4, R2 ;  /* 0x0000000409027825 */ /* 0x001fcc00078e0002 */
[----:B------:R-:W1:Y:S01]  /*01e0*/  LDG.E R2, desc[UR6][R2.64] ;  /* 0x0000000602027981 */ /* 0x000e62000c1e1900 */
[----:B------:R-:W-:Y:S01]  /*01f0*/  BSSY.RECONVERGENT B0, `(.L_x_0) ;  /* 0x0000006000007945 */ /* 0x000fe20003800200 */
[----:B-1----:R-:W-:-:S07]  /*0200*/  FMUL R9, R2, R7 ;  /* 0x0000000702097220 */ /* 0x002fce0000400000 */
.L_x_1:
[----:B------:R-:W0:Y:S02]  /*0210*/  LDS R2, [R4] ;  /* 0x0000000004027984 */ /* 0x000e240000000800 */
[----:B0-----:R-:W-:-:S05]  /*0220*/  FADD R3, R9, R2 ;  /* 0x0000000209037221 */ /* 0x001fca0000000000 */
[----:B------:R-:W0:Y:S02]  /*0230*/  ATOMS.CAST.SPIN P0, [R4], R2, R3 ;  /* 0x000000020400758d */ /* 0x000e240001800003 */
[----:B0-----:R-:W-:Y:S05]  /*0240*/  @!P0 BRA `(.L_x_1) ;  /* 0xfffffffc00f08947 */ /* 0x001fea000383ffff */
[----:B------:R-:W-:Y:S05]  /*0250*/  BSYNC.RECONVERGENT B0 ;  /* 0x0000000000007941 */ /* 0x000fea0003800200 */
.L_x_0:
[----:B------:R-:W-:Y:S01]  /*0260*/  BAR.SYNC.DEFER_BLOCKING 0x0 ;  /* 0x0000000000007b1d */ /* 0x000fe20000010000 */
[----:B------:R-:W-:-:S13]  /*0270*/  ISETP.NE.AND P0, PT, R11, RZ, PT ;  /* 0x000000ff0b00720c */ /* 0x000fda0003f05270 */
[----:B------:R-:W-:Y:S05]  /*0280*/  @P0 EXIT ;  /* 0x000000000000094d */ /* 0x000fea0003800000 */
[----:B------:R-:W0:Y:S01]  /*0290*/  LDS R7, [R4] ;  /* 0x0000000004077984 */ /* 0x000e220000000800 */
[----:B------:R-:W1:Y:S02]  /*02a0*/  LDC.64 R2, c[0x0][0x3c8] ;  /* 0x0000f200ff027b82 */ /* 0x000e640000000a00 */
[----:B-1----:R-:W-:-:S05]  /*02b0*/  IMAD.WIDE.U32 R2, R5, 0x4, R2 ;  /* 0x0000000405027825 */ /* 0x002fca00078e0002 */
[----:B0-----:R-:W-:Y:S01]  /*02c0*/  REDG.E.ADD.F32.FTZ.RN.STRONG.GPU desc[UR6][R2.64], R7 ;  /* 0x00000007020079a6 */ /* 0x001fe2000c12f306 */
[----:B------:R-:W-:Y:S05]  /*02d0*/  EXIT ;  /* 0x000000000000794d */ /* 0x000fea0003800000 */
.L_x_2:
[----:B------:R-:W-:-:S00]  /*02e0*/  BRA `(.L_x_2) ;  /* 0xfffffffc00fc7947 */ /* 0x000fc0000383ffff */
[----:B------:R-:W-:-:S00]  /*02f0*/  NOP ;  /* 0x0000000000007918 */ /* 0x000fc00000000000 */
        /* <DEDUP_REMOVED lines=8> */
.L_x_4:


//--------------------- .text._Z35productMatrixVectorGPU_naive_kernel6Matrix6VectorS0_ --------------------------
	.section	.text._Z35productMatrixVectorGPU_naive_kernel6Matrix6VectorS0_,"ax",@progbits
	.align	128
        .global         _Z35productMatrixVectorGPU_naive_kernel6Matrix6VectorS0_
        .type           _Z35productMatrixVectorGPU_naive_kernel6Matrix6VectorS0_,@function
        .size           _Z35productMatrixVectorGPU_naive_kernel6Matrix6VectorS0_,(.L_x_5 - _Z35productMatrixVectorGPU_naive_kernel6Matrix6VectorS0_)
        .other          _Z35productMatrixVectorGPU_naive_kernel6Matrix6VectorS0_,@"STO_CUDA_ENTRY STV_DEFAULT"
_Z35productMatrixVectorGPU_naive_kernel6Matrix6VectorS0_:
.text._Z35productMatrixVectorGPU_naive_kernel6Matrix6VectorS0_:
[----:B------:R-:W-:Y:S01]  /*0000*/  LDC R1, c[0x0][0x37c] ;  /* 0x0000df00ff017b82 */ /* 0x000fe20000000800 */
[----:B------:R-:W0:Y:S07]  /*0010*/  S2R R3, SR_TID.Y ;  /* 0x0000000000037919 */ /* 0x000e2e0000002200 */
[----:B------:R-:W1:Y:S01]  /*0020*/  LDC R9, c[0x0][0x360] ;  /* 0x0000d800ff097b82 */ /* 0x000e620000000800 */
[----:B------:R-:W2:Y:S01]  /*0030*/  LDCU.64 UR6, c[0x0][0x380] ;  /* 0x00007000ff0677ac */ /* 0x000ea20008000a00 */
[----:B------:R-:W1:Y:S06]  /*0040*/  S2R R2, SR_TID.X ;  /* 0x0000000000027919 */ /* 0x000e6c0000002100 */
[----:B------:R-:W0:Y:S08]  /*0050*/  S2UR UR5, SR_CTAID.Y ;  /* 0x00000000000579c3 */ /* 0x000e300000002600 */
[----:B------:R-:W0:Y:S08]  /*0060*/  LDC R0, c[0x0][0x364] ;  /* 0x0000d900ff007b82 */ /* 0x000e300000000800 */
[----:B------:R-:W1:Y:S01]  /*0070*/  S2UR UR4, SR_CTAID.X ;  /* 0x00000000000479c3 */ /* 0x000e620000002500 */
[----:B0-----:R-:W-:-:S05]  /*0080*/  IMAD R0, R0, UR5, R3 ;  /* 0x0000000500007c24 */ /* 0x001fca000f8e0203 */
[----:B--2---:R-:W-:Y:S01]  /*0090*/  ISETP.GE.U32.AND P0, PT, R0, UR6, PT ;  /* 0x0000000600007c0c */ /* 0x004fe2000bf06070 */
[----:B-1----:R-:W-:-:S05]  /*00a0*/  IMAD R9, R9, UR4, R2 ;  /* 0x0000000409097c24 */ /* 0x002fca000f8e0202 */
[----:B------:R-:W-:-:S13]  /*00b0*/  ISETP.GE.U32.OR P0, PT, R9, UR7, P0 ;  /* 0x0000000709007c0c */ /* 0x000fda0008706470 */
[----:B------:R-:W-:Y:S05]  /*00c0*/  @P0 EXIT ;  /* 0x000000000000094d */ /* 0x000fea0003800000 */
[----:B------:R-:W0:Y:S01]  /*00d0*/  LDC.64 R4, c[0x0][0x398] ;  /* 0x0000e600ff047b82 */ /* 0x000e220000000a00 */
[----:B------:R-:W1:Y:S01]  /*00e0*/  LDCU.64 UR4, c[0x0][0x358] ;  /* 0x00006b00ff0477ac */ /* 0x000e620008000a00 */
[----:B------:R-:W-:-:S06]  /*00f0*/  IMAD R3, R9, UR6, R0 ;  /* 0x0000000609037c24 */ /* 0x000fcc000f8e0200 */
[----:B------:R-:W2:Y:S01]  /*0100*/  LDC.64 R6, c[0x0][0x3b0] ;  /* 0x0000ec00ff067b82 */ /* 0x000ea20000000a00 */
[----:B0-----:R-:W-:-:S07]  /*0110*/  IMAD.WIDE.U32 R4, R3, 0x4, R4 ;  /* 0x0000000403047825 */ /* 0x001fce00078e0004 */
[----:B------:R-:W0:Y:S01]  /*0120*/  LDC.64 R2, c[0x0][0x3c8] ;  /* 0x0000f200ff027b82 */ /* 0x000e220000000a00 */
[----:B-1----:R-:W3:Y:S01]  /*0130*/  LDG.E R4, desc[UR4][R4.64] ;  /* 0x0000000404047981 */ /* 0x002ee2000c1e1900 */
[----:B--2---:R-:W-:-:S06]  /*0140*/  IMAD.WIDE.U32 R6, R0, 0x4, R6 ;  /* 0x0000000400067825 */ /* 0x004fcc00078e0006 */
[----:B------:R-:W3:Y:S01]  /*0150*/  LDG.E R7, desc[UR4][R6.64] ;  /* 0x0000000406077981 */ /* 0x000ee2000c1e1900 */
[----:B0-----:R-:W-:-:S04]  /*0160*/  IMAD.WIDE.U32 R2, R9, 0x4, R2 ;  /* 0x0000000409027825 */ /* 0x001fc800078e0002 */
[----:B---3--:R-:W-:-:S05]  /*0170*/  FMUL R9, R4, R7 ;  /* 0x0000000704097220 */ /* 0x008fca0000400000 */
[----:B------:R-:W-:Y:S01]  /*0180*/  REDG.E.ADD.F32.FTZ.RN.STRONG.GPU desc[UR4][R2.64], R9 ;  /* 0x00000009020079a6 */ /* 0x000fe2000c12f304 */
[----:B------:R-:W-:Y:S05]  /*0190*/  EXIT ;  /* 0x000000000000794d */ /* 0x000fea0003800000 */
.L_x_3:
        /* <DEDUP_REMOVED lines=14> */
.L_x_5:


//--------------------- .nv.shared._Z36productMatrixVectorGPU_shared_kernel6Matrix6VectorS0_ --------------------------
	.section	.nv.shared._Z36productMatrixVectorGPU_shared_kernel6Matrix6VectorS0_,"aw",@nobits
	.sectionflags	@""
	.align	16
	.zero		1024


//--------------------- .nv.shared.reserved.0     --------------------------
	.section	.nv.shared.reserved.0,"aw",@nobits
	.weak		__nv_reservedSMEM_offset_0_alias
	.size		__nv_reservedSMEM_offset_0_alias, 0, 64
	.other		__nv_reservedSMEM_offset_0_alias,@"STO_CUDA_RESERVED_SHARED STV_DEFAULT"
__nv_reservedSMEM_offset_0_alias:
	.zero		0
	.zero		64


//--------------------- .nv.shared._Z35productMatrixVectorGPU_naive_kernel6Matrix6VectorS0_ --------------------------
	.section	.nv.shared._Z35productMatrixVectorGPU_naive_kernel6Matrix6VectorS0_,"aw",@nobits
	.sectionflags	@""
	.align	16
	.zero		1024


//--------------------- .nv.constant0._Z36productMatrixVectorGPU_shared_kernel6Matrix6VectorS0_ --------------------------
	.section	.nv.constant0._Z36productMatrixVectorGPU_shared_kernel6Matrix6VectorS0_,"a",@progbits
	.sectionflags	@""
	.align	4
.nv.constant0._Z36productMatrixVectorGPU_shared_kernel6Matrix6VectorS0_:
	.zero		976


//--------------------- .nv.constant0._Z35productMatrixVectorGPU_naive_kernel6Matrix6VectorS0_ --------------------------
	.section	.nv.constant0._Z35productMatrixVectorGPU_naive_kernel6Matrix6VectorS0_,"a",@progbits
	.sectionflags	@""
	.align	4
.nv.constant0._Z35productMatrixVectorGPU_naive_kernel6Matrix6VectorS0_:
	.zero		976


//--------------------- SYMBOLS --------------------------

	.type		.nv.reservedSmem.offset0,@object
	.size		.nv.reservedSmem.offset0,0x4
	.type		.nv.reservedSmem.cap,@object
	.size		.nv.reservedSmem.cap,0x4
